	.headerflags	@"EF_CUDA_TEXMODE_UNIFIED EF_CUDA_64BIT_ADDRESS EF_CUDA_ACCELERATORS EF_CUDA_SM90 EF_CUDA_VIRTUAL_SM(EF_CUDA_SM90)"
	.elftype	@"ET_EXEC"


//--------------------- .nv.info                  --------------------------
	.section	.nv.info,"",@"SHT_CUDA_INFO"
	.align	4


	//----- nvinfo : EIATTR_REGCOUNT
	.align		4
        /*0000*/ 	.byte	0x04, 0x2f
        /*0002*/ 	.short	(.L_3 - .L_2)
	.align		4
.L_2:
        /*0004*/ 	.word	index@(triton_poi_fused__native_batch_norm_legit_no_training_add_mul_softplus_tanh_25)
        /*0008*/ 	.word	0x00000014


	//----- nvinfo : EIATTR_MIN_STACK_SIZE
	.align		4
.L_3:
        /*000c*/ 	.byte	0x04, 0x12
        /*000e*/ 	.short	(.L_5 - .L_4)
	.align		4
.L_4:
        /*0010*/ 	.word	index@(triton_poi_fused__native_batch_norm_legit_no_training_add_mul_softplus_tanh_25)
        /*0014*/ 	.word	0x00000000


	//----- nvinfo : EIATTR_FRAME_SIZE
	.align		4
.L_5:
        /*0018*/ 	.byte	0x04, 0x11
        /*001a*/ 	.short	(.L_7 - .L_6)
	.align		4
.L_6:
        /*001c*/ 	.word	index@(triton_poi_fused__native_batch_norm_legit_no_training_add_mul_softplus_tanh_25)
        /*0020*/ 	.word	0x00000000


	//----- nvinfo : EIATTR_MIN_STACK_SIZE
	.align		4
.L_7:
        /*0024*/ 	.byte	0x04, 0x12
        /*0026*/ 	.short	(.L_9 - .L_8)
	.align		4
.L_8:
        /*0028*/ 	.word	index@(triton_poi_fused__native_batch_norm_legit_no_training_add_mul_softplus_tanh_25)
        /*002c*/ 	.word	0x00000000
.L_9:


//--------------------- .nv.info.triton_poi_fused__native_batch_norm_legit_no_training_add_mul_softplus_tanh_25 --------------------------
	.section	.nv.info.triton_poi_fused__native_batch_norm_legit_no_training_add_mul_softplus_tanh_25,"",@"SHT_CUDA_INFO"
	.sectionflags	@""
	.align	4


	//----- nvinfo : EIATTR_CUDA_API_VERSION
	.align		4
        /*0000*/ 	.byte	0x04, 0x37
        /*0002*/ 	.short	(.L_11 - .L_10)
.L_10:
        /*0004*/ 	.word	0x0000007c


	//----- nvinfo : EIATTR_KPARAM_INFO
	.align		4
.L_11:
        /*0008*/ 	.byte	0x04, 0x17
        /*000a*/ 	.short	(.L_13 - .L_12)
.L_12:
        /*000c*/ 	.word	0x00000000
        /*0010*/ 	.short	0x0007
        /*0012*/ 	.short	0x0038
        /*0014*/ 	.byte	0x00, 0xf0, 0x11, 0x00


	//----- nvinfo : EIATTR_KPARAM_INFO
	.align		4
.L_13:
        /*0018*/ 	.byte	0x04, 0x17
        /*001a*/ 	.short	(.L_15 - .L_14)
.L_14:
        /*001c*/ 	.word	0x00000000
        /*0020*/ 	.short	0x0006
        /*0022*/ 	.short	0x0030
        /*0024*/ 	.byte	0x00, 0xf4, 0x21, 0x00


	//----- nvinfo : EIATTR_KPARAM_INFO
	.align		4
.L_15:
        /*0028*/ 	.byte	0x04, 0x17
        /*002a*/ 	.short	(.L_17 - .L_16)
.L_16:
        /*002c*/ 	.word	0x00000000
        /*0030*/ 	.short	0x0005
        /*0032*/ 	.short	0x0028
        /*0034*/ 	.byte	0x00, 0xf4, 0x21, 0x00


	//----- nvinfo : EIATTR_KPARAM_INFO
	.align		4
.L_17:
        /*0038*/ 	.byte	0x04, 0x17
        /*003a*/ 	.short	(.L_19 - .L_18)
.L_18:
        /*003c*/ 	.word	0x00000000
        /*0040*/ 	.short	0x0004
        /*0042*/ 	.short	0x0020
        /*0044*/ 	.byte	0x00, 0xf4, 0x21, 0x00


	//----- nvinfo : EIATTR_KPARAM_INFO
	.align		4
.L_19:
        /*0048*/ 	.byte	0x04, 0x17
        /*004a*/ 	.short	(.L_21 - .L_20)
.L_20:
        /*004c*/ 	.word	0x00000000
        /*0050*/ 	.short	0x0003
        /*0052*/ 	.short	0x0018
        /*0054*/ 	.byte	0x00, 0xf4, 0x21, 0x00


	//----- nvinfo : EIATTR_KPARAM_INFO
	.align		4
.L_21:
        /*0058*/ 	.byte	0x04, 0x17
        /*005a*/ 	.short	(.L_23 - .L_22)
.L_22:
        /*005c*/ 	.word	0x00000000
        /*0060*/ 	.short	0x0002
        /*0062*/ 	.short	0x0010
        /*0064*/ 	.byte	0x00, 0xf4, 0x21, 0x00


	//----- nvinfo : EIATTR_KPARAM_INFO
	.align		4
.L_23:
        /*0068*/ 	.byte	0x04, 0x17
        /*006a*/ 	.short	(.L_25 - .L_24)
.L_24:
        /*006c*/ 	.word	0x00000000
        /*0070*/ 	.short	0x0001
        /*0072*/ 	.short	0x0008
        /*0074*/ 	.byte	0x00, 0xf4, 0x21, 0x00


	//----- nvinfo : EIATTR_KPARAM_INFO
	.align		4
.L_25:
        /*0078*/ 	.byte	0x04, 0x17
        /*007a*/ 	.short	(.L_27 - .L_26)
.L_26:
        /*007c*/ 	.word	0x00000000
        /*0080*/ 	.short	0x0000
        /*0082*/ 	.short	0x0000
        /*0084*/ 	.byte	0x00, 0xf4, 0x21, 0x00


	//----- nvinfo : EIATTR_SPARSE_MMA_MASK
	.align		4
.L_27:
        /*0088*/ 	.byte	0x03, 0x50
        /*008a*/ 	.short	0x0000


	//----- nvinfo : EIATTR_MAXREG_COUNT
	.align		4
        /*008c*/ 	.byte	0x03, 0x1b
        /*008e*/ 	.short	0x00ff


	//----- nvinfo : EIATTR_EXIT_INSTR_OFFSETS
	.align		4
        /*0090*/ 	.byte	0x04, 0x1c
        /*0092*/ 	.short	(.L_29 - .L_28)


	//   ....[0]....
.L_28:
        /*0094*/ 	.word	0x00000b50


	//----- nvinfo : EIATTR_REQNTID
	.align		4
.L_29:
        /*0098*/ 	.byte	0x04, 0x10
        /*009a*/ 	.short	(.L_31 - .L_30)
.L_30:
        /*009c*/ 	.word	0x00000080
        /*00a0*/ 	.word	0x00000001
        /*00a4*/ 	.word	0x00000001


	//----- nvinfo : EIATTR_CRS_STACK_SIZE
	.align		4
.L_31:
        /*00a8*/ 	.byte	0x04, 0x1e
        /*00aa*/ 	.short	(.L_33 - .L_32)
.L_32:
        /*00ac*/ 	.word	0x00000000


	//----- nvinfo : EIATTR_CBANK_PARAM_SIZE
	.align		4
.L_33:
        /*00b0*/ 	.byte	0x03, 0x19
        /*00b2*/ 	.short	0x003c


	//----- nvinfo : EIATTR_PARAM_CBANK
	.align		4
        /*00b4*/ 	.byte	0x04, 0x0a
        /*00b6*/ 	.short	(.L_35 - .L_34)
	.align		4
.L_34:
        /*00b8*/ 	.word	index@(.nv.constant0.triton_poi_fused__native_batch_norm_legit_no_training_add_mul_softplus_tanh_25)
        /*00bc*/ 	.short	0x0210
        /*00be*/ 	.short	0x003c


	//----- nvinfo : EIATTR_SW_WAR
	.align		4
.L_35:
        /*00c0*/ 	.byte	0x04, 0x36
        /*00c2*/ 	.short	(.L_37 - .L_36)
.L_36:
        /*00c4*/ 	.word	0x00000008
.L_37:


//--------------------- .nv.callgraph             --------------------------
	.section	.nv.callgraph,"",@"SHT_CUDA_CALLGRAPH"
	.align	4
	.sectionentsize	8
	.align		4
        /*0000*/ 	.word	0x00000000
	.align		4
        /*0004*/ 	.word	0xffffffff
	.align		4
        /*0008*/ 	.word	0x00000000
	.align		4
        /*000c*/ 	.word	0xfffffffe
	.align		4
        /*0010*/ 	.word	0x00000000
	.align		4
        /*0014*/ 	.word	0xfffffffd
	.align		4
        /*0018*/ 	.word	0x00000000
	.align		4
        /*001c*/ 	.word	0xfffffffc


//--------------------- .nv.constant4             --------------------------
	.section	.nv.constant4,"a",@progbits
	.align	8
	.align		8
.nv.constant4:
        /*0000*/ 	.dword	_$_str
	.align		8
        /*0008*/ 	.dword	_$_str_$_2


//--------------------- .text.triton_poi_fused__native_batch_norm_legit_no_training_add_mul_softplus_tanh_25 --------------------------
	.section	.text.triton_poi_fused__native_batch_norm_legit_no_training_add_mul_softplus_tanh_25,"ax",@progbits
	.align	128
        .global         triton_poi_fused__native_batch_norm_legit_no_training_add_mul_softplus_tanh_25
        .type           triton_poi_fused__native_batch_norm_legit_no_training_add_mul_softplus_tanh_25,@function
        .size           triton_poi_fused__native_batch_norm_legit_no_training_add_mul_softplus_tanh_25,(.L_x_11 - triton_poi_fused__native_batch_norm_legit_no_training_add_mul_softplus_tanh_25)
        .other          triton_poi_fused__native_batch_norm_legit_no_training_add_mul_softplus_tanh_25,@"STO_CUDA_ENTRY STV_DEFAULT"
triton_poi_fused__native_batch_norm_legit_no_training_add_mul_softplus_tanh_25:
.text.triton_poi_fused__native_batch_norm_legit_no_training_add_mul_softplus_tanh_25:
[----:B------:R-:W0:Y:S01]  /*0000*/  LDC R1, c[0x0][0x28] ;  /* 0x00000a00ff017b82 */ /* 0x000e220000000800 */
[----:B------:R-:W1:Y:S07]  /*0010*/  S2R R0, SR_TID.X ;  /* 0x0000000000007919 */ /* 0x000e6e0000002100 */
[----:B------:R-:W2:Y:S01]  /*0020*/  LDC.64 R6, c[0x0][0x228] ;  /* 0x00008a00ff067b82 */ /* 0x000ea20000000a00 */
[----:B------:R-:W-:Y:S01]  /*0030*/  ULDC.64 UR4, c[0x0][0x208] ;  /* 0x0000820000047ab9 */ /* 0x000fe20000000a00 */
[----:B------:R-:W3:Y:S06]  /*0040*/  S2R R5, SR_CTAID.X ;  /* 0x0000000000057919 */ /* 0x000eec0000002500 */
[----:B------:R-:W4:Y:S08]  /*0050*/  LDC.64 R8, c[0x0][0x218] ;  /* 0x00008600ff087b82 */ /* 0x000f300000000a00 */
[----:B------:R-:W5:Y:S08]  /*0060*/  LDC.64 R10, c[0x0][0x220] ;  /* 0x00008800ff0a7b82 */ /* 0x000f700000000a00 */
[----:B------:R-:W5:Y:S01]  /*0070*/  LDC.64 R12, c[0x0][0x230] ;  /* 0x00008c00ff0c7b82 */ /* 0x000f620000000a00 */
[----:B-1----:R-:W-:-:S07]  /*0080*/  SHF.L.U32 R0, R0, 0x1, RZ ;  /* 0x0000000100007819 */ /* 0x002fce00000006ff */
[----:B------:R-:W1:Y:S01]  /*0090*/  LDC.64 R14, c[0x0][0x238] ;  /* 0x00008e00ff0e7b82 */ /* 0x000e620000000a00 */
[----:B---3--:R-:W-:Y:S02]  /*00a0*/  SHF.R.S32.HI R3, RZ, 0x17, R5 ;  /* 0x00000017ff037819 */ /* 0x008fe40000011405 */
[----:B------:R-:W-:Y:S02]  /*00b0*/  LOP3.LUT R0, R0, 0xfe, RZ, 0xc0, !PT ;  /* 0x000000fe00007812 */ /* 0x000fe400078ec0ff */
[----:B------:R-:W-:Y:S02]  /*00c0*/  SGXT R3, R3, 0x1 ;  /* 0x000000010303781a */ /* 0x000fe40000000200 */
[----:B------:R-:W-:-:S04]  /*00d0*/  LEA R4, R5, R0, 0x8 ;  /* 0x0000000005047211 */ /* 0x000fc800078e40ff */
[----:B------:R-:W-:-:S04]  /*00e0*/  LEA.HI R3, R3, R4, RZ, 0x7 ;  /* 0x0000000403037211 */ /* 0x000fc800078f38ff */
[----:B------:R-:W-:-:S04]  /*00f0*/  LOP3.LUT R3, R3, 0xffffff80, RZ, 0xc0, !PT ;  /* 0xffffff8003037812 */ /* 0x000fc800078ec0ff */
[----:B------:R-:W-:-:S05]  /*0100*/  IADD3 R3, R4, -R3, RZ ;  /* 0x8000000304037210 */ /* 0x000fca0007ffe0ff */
[----:B--2---:R-:W-:-:S06]  /*0110*/  IMAD.WIDE R6, R3, 0x4, R6 ;  /* 0x0000000403067825 */ /* 0x004fcc00078e0206 */
[----:B------:R-:W2:Y:S01]  /*0120*/  LDG.E.EL.64 R6, desc[UR4][R6.64] ;  /* 0x0000000406067981 */ /* 0x000ea2000c2e1b00 */
[----:B----4-:R-:W-:-:S04]  /*0130*/  IMAD.WIDE R8, R4, 0x4, R8 ;  /* 0x0000000404087825 */ /* 0x010fc800078e0208 */
[C---:B0----5:R-:W-:Y:S02]  /*0140*/  IMAD.WIDE R10, R3.reuse, 0x4, R10 ;  /* 0x00000004030a7825 */ /* 0x061fe400078e020a */
[----:B------:R-:W3:Y:S02]  /*0150*/  LDG.E.64 R8, desc[UR4][R8.64] ;  /* 0x0000000408087981 */ /* 0x000ee4000c1e1b00 */
[C---:B------:R-:W-:Y:S02]  /*0160*/  IMAD.WIDE R12, R3.reuse, 0x4, R12 ;  /* 0x00000004030c7825 */ /* 0x040fe400078e020c */
[----:B------:R-:W3:Y:S02]  /*0170*/  LDG.E.EL.64 R10, desc[UR4][R10.64] ;  /* 0x000000040a0a7981 */ /* 0x000ee4000c2e1b00 */
[----:B-1----:R-:W-:Y:S02]  /*0180*/  IMAD.WIDE R14, R3, 0x4, R14 ;  /* 0x00000004030e7825 */ /* 0x002fe400078e020e */
[----:B------:R-:W4:Y:S01]  /*0190*/  LDG.E.EL.64 R12, desc[UR4][R12.64] ;  /* 0x000000040c0c7981 */ /* 0x000f22000c2e1b00 */
[----:B------:R-:W0:Y:S03]  /*01a0*/  LDC.64 R2, c[0x0][0x240] ;  /* 0x00009000ff027b82 */ /* 0x000e260000000a00 */
[----:B------:R-:W4:Y:S01]  /*01b0*/  LDG.E.EL.64 R14, desc[UR4][R14.64] ;  /* 0x000000040e0e7981 */ /* 0x000f22000c2e1b00 */
[----:B0-----:R-:W-:-:S06]  /*01c0*/  IMAD.WIDE R2, R4, 0x4, R2 ;  /* 0x0000000404027825 */ /* 0x001fcc00078e0202 */
[----:B------:R-:W5:Y:S01]  /*01d0*/  LDG.E.64 R2, desc[UR4][R2.64] ;  /* 0x0000000402027981 */ /* 0x000f62000c1e1b00 */
[----:B------:R-:W-:Y:S01]  /*01e0*/  HFMA2.MMA R0, -RZ, RZ, 1.625, 0 ;  /* 0x3e800000ff007435 */ /* 0x000fe200000001ff */
[----:B------:R-:W-:Y:S01]  /*01f0*/  BSSY B0, `(.L_x_0) ;  /* 0x0000057000007945 */ /* 0x000fe20003800000 */
[----:B--2---:R-:W-:Y:S01]  /*0200*/  FADD R6, R6, 9.9999997473787516356e-06 ;  /* 0x3727c5ac06067421 */ /* 0x004fe20000000000 */
[----:B------:R-:W-:-:S03]  /*0210*/  FADD R7, R7, 9.9999997473787516356e-06 ;  /* 0x3727c5ac07077421 */ /* 0x000fc60000000000 */
[----:B------:R-:W0:Y:S01]  /*0220*/  MUFU.SQRT R5, R6 ;  /* 0x0000000600057308 */ /* 0x000e220000002000 */
[----:B---3--:R-:W-:-:S07]  /*0230*/  FADD R8, R8, -R10 ;  /* 0x8000000a08087221 */ /* 0x008fce0000000000 */
[----:B------:R-:W1:Y:S01]  /*0240*/  MUFU.SQRT R16, R7 ;  /* 0x0000000700107308 */ /* 0x000e620000002000 */
[----:B------:R-:W-:Y:S01]  /*0250*/  FADD R9, R9, -R11 ;  /* 0x8000000b09097221 */ /* 0x000fe20000000000 */
[C---:B0-----:R-:W-:Y:S02]  /*0260*/  FSETP.GT.AND P0, PT, R5.reuse, 8.50705917302346158658e+37, PT ;  /* 0x7e8000000500780b */ /* 0x041fe40003f04000 */
[----:B------:R-:W-:Y:S02]  /*0270*/  FSETP.GEU.AND P2, PT, R5, 1.175494350822287508e-38, PT ;  /* 0x008000000500780b */ /* 0x000fe40003f4e000 */
[----:B------:R-:W-:Y:S02]  /*0280*/  FSEL R6, R0, 1, P0 ;  /* 0x3f80000000067808 */ /* 0x000fe40000000000 */
[C---:B-1----:R-:W-:Y:S02]  /*0290*/  FSETP.GT.AND P1, PT, R16.reuse, 8.50705917302346158658e+37, PT ;  /* 0x7e8000001000780b */ /* 0x042fe40003f24000 */
[----:B------:R-:W-:-:S02]  /*02a0*/  FSETP.GEU.AND P3, PT, R16, 1.175494350822287508e-38, PT ;  /* 0x008000001000780b */ /* 0x000fc40003f6e000 */
[----:B------:R-:W-:-:S03]  /*02b0*/  FSEL R17, R0, 1, P1 ;  /* 0x3f80000000117808 */ /* 0x000fc60000800000 */
[----:B------:R-:W-:Y:S02]  /*02c0*/  @P0 FMUL R5, R5, 0.25 ;  /* 0x3e80000005050820 */ /* 0x000fe40000400000 */
[----:B------:R-:W-:Y:S02]  /*02d0*/  @!P2 FMUL R6, R6, 16777216 ;  /* 0x4b8000000606a820 */ /* 0x000fe40000400000 */
[----:B------:R-:W-:Y:S02]  /*02e0*/  @!P2 FMUL R5, R5, 16777216 ;  /* 0x4b8000000505a820 */ /* 0x000fe40000400000 */
[----:B------:R-:W-:-:S04]  /*02f0*/  @P1 FMUL R16, R16, 0.25 ;  /* 0x3e80000010101820 */ /* 0x000fc80000400000 */
[----:B------:R-:W0:Y:S01]  /*0300*/  MUFU.RCP R5, R5 ;  /* 0x0000000500057308 */ /* 0x000e220000001000 */
[----:B------:R-:W-:Y:S01]  /*0310*/  @!P3 FMUL R17, R17, 16777216 ;  /* 0x4b8000001111b820 */ /* 0x000fe20000400000 */
[----:B------:R-:W-:-:S06]  /*0320*/  @!P3 FMUL R16, R16, 16777216 ;  /* 0x4b8000001010b820 */ /* 0x000fcc0000400000 */
[----:B------:R-:W1:Y:S01]  /*0330*/  MUFU.RCP R16, R16 ;  /* 0x0000001000107308 */ /* 0x000e620000001000 */
[----:B0-----:R-:W-:-:S04]  /*0340*/  FMUL R7, R5, R6 ;  /* 0x0000000605077220 */ /* 0x001fc80000400000 */
[----:B------:R-:W-:Y:S01]  /*0350*/  FMUL R7, R8, R7 ;  /* 0x0000000708077220 */ /* 0x000fe20000400000 */
[----:B-1----:R-:W-:-:S03]  /*0360*/  FMUL R6, R16, R17 ;  /* 0x0000001110067220 */ /* 0x002fc60000400000 */
[----:B----4-:R-:W-:Y:S01]  /*0370*/  FFMA R5, R12, R7, R14 ;  /* 0x000000070c057223 */ /* 0x010fe2000000000e */
[----:B------:R-:W-:Y:S01]  /*0380*/  MOV R14, 0x3d39bf78 ;  /* 0x3d39bf78000e7802 */ /* 0x000fe20000000f00 */
[----:B------:R-:W-:Y:S02]  /*0390*/  FMUL R6, R9, R6 ;  /* 0x0000000609067220 */ /* 0x000fe40000400000 */
[----:B------:R-:W-:Y:S02]  /*03a0*/  FMUL R9, R5, 1.4426950216293334961 ;  /* 0x3fb8aa3b05097820 */ /* 0x000fe40000400000 */
[----:B------:R-:W-:-:S03]  /*03b0*/  FFMA R6, R13, R6, R15 ;  /* 0x000000060d067223 */ /* 0x000fc6000000000f */
[----:B------:R-:W-:Y:S01]  /*03c0*/  FSETP.GEU.AND P0, PT, R9, -126, PT ;  /* 0xc2fc00000900780b */ /* 0x000fe20003f0e000 */
[----:B------:R-:W-:-:S05]  /*03d0*/  FMUL R11, R6, 1.4426950216293334961 ;  /* 0x3fb8aa3b060b7820 */ /* 0x000fca0000400000 */
[----:B------:R-:W-:-:S07]  /*03e0*/  FSETP.GEU.AND P1, PT, R11, -126, PT ;  /* 0xc2fc00000b00780b */ /* 0x000fce0003f2e000 */
[----:B------:R-:W-:-:S04]  /*03f0*/  @!P0 FMUL R9, R9, 0.5 ;  /* 0x3f00000009098820 */ /* 0x000fc80000400000 */
[----:B------:R-:W0:Y:S02]  /*0400*/  MUFU.EX2 R7, R9 ;  /* 0x0000000900077308 */ /* 0x000e240000000800 */
[----:B------:R-:W-:-:S06]  /*0410*/  @!P1 FMUL R11, R11, 0.5 ;  /* 0x3f0000000b0b9820 */ /* 0x000fcc0000400000 */
[----:B------:R-:W1:Y:S01]  /*0420*/  MUFU.EX2 R8, R11 ;  /* 0x0000000b00087308 */ /* 0x000e620000000800 */
[----:B0-----:R-:W-:Y:S01]  /*0430*/  @!P0 FMUL R7, R7, R7 ;  /* 0x0000000707078220 */ /* 0x001fe20000400000 */
[----:B------:R-:W-:-:S03]  /*0440*/  FSETP.GT.AND P0, PT, R5, 20, PT ;  /* 0x41a000000500780b */ /* 0x000fc60003f04000 */
[C---:B------:R-:W-:Y:S01]  /*0450*/  FADD.FTZ.RZ R10, R7.reuse, 1 ;  /* 0x3f800000070a7421 */ /* 0x040fe2000001c000 */
[----:B------:R-:W-:Y:S01]  /*0460*/  ISETP.GE.U32.AND P2, PT, R7, 0x7f800000, PT ;  /* 0x7f8000000700780c */ /* 0x000fe20003f46070 */
[----:B-1----:R-:W-:-:S03]  /*0470*/  @!P1 FMUL R8, R8, R8 ;  /* 0x0000000808089220 */ /* 0x002fc60000400000 */
[----:B------:R-:W-:Y:S01]  /*0480*/  IADD3 R10, R10, -0x3f400000, RZ ;  /* 0xc0c000000a0a7810 */ /* 0x000fe20007ffe0ff */
[----:B------:R-:W-:-:S03]  /*0490*/  FADD.FTZ.RZ R12, R8, 1 ;  /* 0x3f800000080c7421 */ /* 0x000fc6000001c000 */
[----:B------:R-:W-:Y:S02]  /*04a0*/  LOP3.LUT R10, R10, 0xff800000, RZ, 0xc0, !PT ;  /* 0xff8000000a0a7812 */ /* 0x000fe400078ec0ff */
[----:B------:R-:W-:Y:S02]  /*04b0*/  ISETP.GE.U32.AND P1, PT, R8, 0x7f800000, PT ;  /* 0x7f8000000800780c */ /* 0x000fe40003f26070 */
[----:B------:R-:W-:Y:S02]  /*04c0*/  IADD3 R12, R12, -0x3f400000, RZ ;  /* 0xc0c000000c0c7810 */ /* 0x000fe40007ffe0ff */
[----:B------:R-:W-:Y:S02]  /*04d0*/  IADD3 R13, -R10, 0x40800000, RZ ;  /* 0x408000000a0d7810 */ /* 0x000fe40007ffe1ff */
[----:B------:R-:W-:Y:S02]  /*04e0*/  LOP3.LUT R9, R12, 0xff800000, RZ, 0xc0, !PT ;  /* 0xff8000000c097812 */ /* 0x000fe400078ec0ff */
[----:B------:R-:W-:Y:S01]  /*04f0*/  IADD3 R12, R7, -R10, RZ ;  /* 0x8000000a070c7210 */ /* 0x000fe20007ffe0ff */
[----:B------:R-:W-:Y:S01]  /*0500*/  FFMA.FTZ R11, R13, R0, -1 ;  /* 0xbf8000000d0b7423 */ /* 0x000fe20000010000 */
[----:B------:R-:W-:-:S02]  /*0510*/  IADD3 R15, -R9, 0x40800000, RZ ;  /* 0x40800000090f7810 */ /* 0x000fc40007ffe1ff */
[----:B------:R-:W-:Y:S01]  /*0520*/  IADD3 R13, R8, -R9, RZ ;  /* 0x80000009080d7210 */ /* 0x000fe20007ffe0ff */
[----:B------:R-:W-:Y:S01]  /*0530*/  FADD R11, R12, R11 ;  /* 0x0000000b0c0b7221 */ /* 0x000fe20000000000 */
[----:B------:R-:W-:Y:S01]  /*0540*/  I2FP.F32.S32 R9, R9 ;  /* 0x0000000900097245 */ /* 0x000fe20000201400 */
[----:B------:R-:W-:Y:S01]  /*0550*/  FFMA.FTZ R0, R15, R0, -1 ;  /* 0xbf8000000f007423 */ /* 0x000fe20000010000 */
[----:B------:R-:W-:Y:S01]  /*0560*/  I2FP.F32.S32 R10, R10 ;  /* 0x0000000a000a7245 */ /* 0x000fe20000201400 */
[----:B------:R-:W-:Y:S02]  /*0570*/  FFMA.FTZ R12, R11, -R14, 0.10546888411045074463 ;  /* 0x3dd800120b0c7423 */ /* 0x000fe4000001080e */
[----:B------:R-:W-:Y:S01]  /*0580*/  FADD R0, R13, R0 ;  /* 0x000000000d007221 */ /* 0x000fe20000000000 */
[----:B------:R-:W-:Y:S01]  /*0590*/  FMUL R9, R9, 1.1920928955078125e-07 ;  /* 0x3400000009097820 */ /* 0x000fe20000400000 */
[----:B------:R-:W-:Y:S01]  /*05a0*/  FFMA.FTZ R12, R11, R12, -0.13229703903198242188 ;  /* 0xbe0778e00b0c7423 */ /* 0x000fe2000001000c */
[----:B------:R-:W-:Y:S01]  /*05b0*/  FMUL R10, R10, 1.1920928955078125e-07 ;  /* 0x340000000a0a7820 */ /* 0x000fe20000400000 */
[----:B------:R-:W-:-:S02]  /*05c0*/  FFMA.FTZ R13, R0, -R14, 0.10546888411045074463 ;  /* 0x3dd80012000d7423 */ /* 0x000fc4000001080e */
[C---:B------:R-:W-:Y:S02]  /*05d0*/  FFMA.FTZ R12, R11.reuse, R12, 0.14491446316242218018 ;  /* 0x3e1464750b0c7423 */ /* 0x040fe4000001000c */
[C---:B------:R-:W-:Y:S02]  /*05e0*/  FFMA.FTZ R13, R0.reuse, R13, -0.13229703903198242188 ;  /* 0xbe0778e0000d7423 */ /* 0x040fe4000001000d */
[C---:B------:R-:W-:Y:S02]  /*05f0*/  FFMA.FTZ R12, R11.reuse, R12, -0.16641564667224884033 ;  /* 0xbe2a68dd0b0c7423 */ /* 0x040fe4000001000c */
[C---:B------:R-:W-:Y:S02]  /*0600*/  FFMA.FTZ R13, R0.reuse, R13, 0.14491446316242218018 ;  /* 0x3e146475000d7423 */ /* 0x040fe4000001000d */
[----:B------:R-:W-:Y:S02]  /*0610*/  FFMA.FTZ R12, R11, R12, 0.19988867640495300293 ;  /* 0x3e4caf9e0b0c7423 */ /* 0x000fe4000001000c */
[----:B------:R-:W-:-:S02]  /*0620*/  FFMA.FTZ R13, R0, R13, -0.16641564667224884033 ;  /* 0xbe2a68dd000d7423 */ /* 0x000fc4000001000d */
[C---:B------:R-:W-:Y:S02]  /*0630*/  FFMA.FTZ R12, R11.reuse, R12, -0.25000196695327758789 ;  /* 0xbe8000420b0c7423 */ /* 0x040fe4000001000c */
[C---:B------:R-:W-:Y:S02]  /*0640*/  FFMA.FTZ R13, R0.reuse, R13, 0.19988867640495300293 ;  /* 0x3e4caf9e000d7423 */ /* 0x040fe4000001000d */
[C---:B------:R-:W-:Y:S02]  /*0650*/  FFMA.FTZ R12, R11.reuse, R12, 0.33333510160446166992 ;  /* 0x3eaaaae60b0c7423 */ /* 0x040fe4000001000c */
[C---:B------:R-:W-:Y:S02]  /*0660*/  FFMA.FTZ R13, R0.reuse, R13, -0.25000196695327758789 ;  /* 0xbe800042000d7423 */ /* 0x040fe4000001000d */
[----:B------:R-:W-:Y:S02]  /*0670*/  FFMA.FTZ R12, R11, R12, -0.5 ;  /* 0xbf0000000b0c7423 */ /* 0x000fe4000001000c */
[----:B------:R-:W-:-:S02]  /*0680*/  FFMA.FTZ R13, R0, R13, 0.33333510160446166992 ;  /* 0x3eaaaae6000d7423 */ /* 0x000fc4000001000d */
[C---:B------:R-:W-:Y:S02]  /*0690*/  FMUL R12, R11.reuse, R12 ;  /* 0x0000000c0b0c7220 */ /* 0x040fe40000400000 */
[C---:B------:R-:W-:Y:S02]  /*06a0*/  FFMA.FTZ R13, R0.reuse, R13, -0.5 ;  /* 0xbf000000000d7423 */ /* 0x040fe4000001000d */
[----:B------:R-:W-:Y:S02]  /*06b0*/  FFMA.FTZ R11, R11, R12, R11 ;  /* 0x0000000c0b0b7223 */ /* 0x000fe4000001000b */
[----:B------:R-:W-:Y:S02]  /*06c0*/  FMUL R13, R0, R13 ;  /* 0x0000000d000d7220 */ /* 0x000fe40000400000 */
[----:B------:R-:W-:Y:S02]  /*06d0*/  FFMA.FTZ R10, R10, 0.69314718246459960938, R11 ;  /* 0x3f3172180a0a7823 */ /* 0x000fe4000001000b */
[----:B------:R-:W-:-:S04]  /*06e0*/  FFMA.FTZ R0, R0, R13, R0 ;  /* 0x0000000d00007223 */ /* 0x000fc80000010000 */
[----:B------:R-:W-:Y:S01]  /*06f0*/  FFMA.FTZ R9, R9, 0.69314718246459960938, R0 ;  /* 0x3f31721809097823 */ /* 0x000fe20000010000 */
[----:B------:R-:W-:Y:S06]  /*0700*/  @!P2 BRA `(.L_x_1) ;  /* 0x000000000014a947 */ /* 0x000fec0003800000 */
[C---:B------:R-:W-:Y:S02]  /*0710*/  ISETP.GE.AND P2, PT, R7.reuse, -0x407fffff, PT ;  /* 0xbf8000010700780c */ /* 0x040fe40003f46270 */
[----:B------:R-:W-:-:S11]  /*0720*/  FSETP.NEU.AND P3, PT, R7, RZ, PT ;  /* 0x000000ff0700720b */ /* 0x000fd60003f6d000 */
[----:B------:R-:W-:-:S05]  /*0730*/  @P2 MOV R0, 0x7f800000 ;  /* 0x7f80000000002802 */ /* 0x000fca0000000f00 */
[----:B------:R-:W-:-:S05]  /*0740*/  @P2 FFMA.FTZ R10, R7, R0, +INF ;  /* 0x7f800000070a2423 */ /* 0x000fca0000010000 */
[----:B------:R-:W-:-:S07]  /*0750*/  FSEL R10, R10, -RZ, P3 ;  /* 0x800000ff0a0a7208 */ /* 0x000fce0001800000 */
.L_x_1:
[----:B------:R-:W-:Y:S05]  /*0760*/  BSYNC B0 ;  /* 0x0000000000007941 */ /* 0x000fea0003800000 */
.L_x_0:
[----:B------:R-:W-:Y:S04]  /*0770*/  BSSY B0, `(.L_x_2) ;  /* 0x0000007000007945 */ /* 0x000fe80003800000 */
[----:B------:R-:W-:Y:S05]  /*0780*/  @!P1 BRA `(.L_x_3) ;  /* 0x0000000000149947 */ /* 0x000fea0003800000 */
[C---:B------:R-:W-:Y:S02]  /*0790*/  ISETP.GE.AND P1, PT, R8.reuse, -0x407fffff, PT ;  /* 0xbf8000010800780c */ /* 0x040fe40003f26270 */
[----:B------:R-:W-:-:S11]  /*07a0*/  FSETP.NEU.AND P2, PT, R8, RZ, PT ;  /* 0x000000ff0800720b */ /* 0x000fd60003f4d000 */
[----:B------:R-:W-:-:S05]  /*07b0*/  @P1 MOV R7, 0x7f800000 ;  /* 0x7f80000000071802 */ /* 0x000fca0000000f00 */
[----:B------:R-:W-:-:S05]  /*07c0*/  @P1 FFMA.FTZ R9, R8, R7, +INF ;  /* 0x7f80000008091423 */ /* 0x000fca0000010007 */
[----:B------:R-:W-:-:S07]  /*07d0*/  FSEL R9, R9, -RZ, P2 ;  /* 0x800000ff09097208 */ /* 0x000fce0001000000 */
.L_x_3:
[----:B------:R-:W-:Y:S05]  /*07e0*/  BSYNC B0 ;  /* 0x0000000000007941 */ /* 0x000fea0003800000 */
.L_x_2:
[----:B------:R-:W-:Y:S01]  /*07f0*/  FSEL R10, R5, R10, P0 ;  /* 0x0000000a050a7208 */ /* 0x000fe20000000000 */
[----:B------:R-:W-:Y:S01]  /*0800*/  BSSY B0, `(.L_x_4) ;  /* 0x0000017000007945 */ /* 0x000fe20003800000 */
[----:B------:R-:W-:-:S03]  /*0810*/  FSETP.GT.AND P0, PT, R6, 20, PT ;  /* 0x41a000000600780b */ /* 0x000fc60003f04000 */
[----:B------:R-:W-:Y:S01]  /*0820*/  FADD.FTZ R11, |R10|, -RZ ;  /* 0x800000ff0a0b7221 */ /* 0x000fe20000010200 */
[----:B------:R-:W-:-:S04]  /*0830*/  FSEL R7, R6, R9, P0 ;  /* 0x0000000906077208 */ /* 0x000fc80000000000 */
[----:B------:R-:W-:-:S13]  /*0840*/  FSETP.GE.AND P1, PT, R11, 0.60000002384185791016, PT ;  /* 0x3f19999a0b00780b */ /* 0x000fda0003f26000 */
[----:B------:R-:W-:Y:S05]  /*0850*/  @!P1 BRA `(.L_x_5) ;  /* 0x0000000000289947 */ /* 0x000fea0003800000 */
[C---:B------:R-:W-:Y:S01]  /*0860*/  FMUL R0, R11.reuse, 2.8853900432586669922 ;  /* 0x4038aa3b0b007820 */ /* 0x040fe20000400000 */
[----:B------:R-:W-:Y:S01]  /*0870*/  HFMA2.MMA R9, -RZ, RZ, 1.875, 0 ;  /* 0x3f800000ff097435 */ /* 0x000fe200000001ff */
[----:B------:R-:W-:-:S04]  /*0880*/  FSETP.GE.AND P0, PT, R11, 9.010913848876953125, PT ;  /* 0x41102cb40b00780b */ /* 0x000fc80003f06000 */
[----:B------:R-:W0:Y:S02]  /*0890*/  MUFU.EX2 R0, R0 ;  /* 0x0000000000007308 */ /* 0x000e240000000800 */
[----:B0-----:R-:W-:-:S06]  /*08a0*/  FADD R8, R0, 1 ;  /* 0x3f80000000087421 */ /* 0x001fcc0000000000 */
[----:B------:R-:W0:Y:S02]  /*08b0*/  MUFU.RCP R8, R8 ;  /* 0x0000000800087308 */ /* 0x000e240000001000 */
[----:B0-----:R-:W-:-:S05]  /*08c0*/  FFMA.FTZ R9, R8, -2, R9 ;  /* 0xc000000008097823 */ /* 0x001fca0000010009 */
[----:B------:R-:W-:-:S04]  /*08d0*/  FSEL R9, R9, 1, !P0 ;  /* 0x3f80000009097808 */ /* 0x000fc80004000000 */
[----:B------:R-:W-:Y:S01]  /*08e0*/  LOP3.LUT R9, R9, 0x80000000, R10, 0xf8, !PT ;  /* 0x8000000009097812 */ /* 0x000fe200078ef80a */
[----:B------:R-:W-:Y:S06]  /*08f0*/  BRA `(.L_x_6) ;  /* 0x00000000001c7947 */ /* 0x000fec0003800000 */
.L_x_5:
[----:B------:R-:W-:Y:S01]  /*0900*/  MOV R0, 0x3c80f082 ;  /* 0x3c80f08200007802 */ /* 0x000fe20000000f00 */
[----:B------:R-:W-:-:S04]  /*0910*/  FMUL R9, R10, R10 ;  /* 0x0000000a0a097220 */ /* 0x000fc80000400000 */
[----:B------:R-:W-:-:S04]  /*0920*/  FFMA.FTZ R0, R9, R0, -0.052303962409496307373 ;  /* 0xbd563cae09007423 */ /* 0x000fc80000010000 */
[----:B------:R-:W-:-:S04]  /*0930*/  FFMA.FTZ R0, R9, R0, 0.1331529766321182251 ;  /* 0x3e08594109007423 */ /* 0x000fc80000010000 */
[----:B------:R-:W-:-:S04]  /*0940*/  FFMA.FTZ R0, R9, R0, -0.33332768082618713379 ;  /* 0xbeaaa9ed09007423 */ /* 0x000fc80000010000 */
[----:B------:R-:W-:-:S04]  /*0950*/  FFMA.FTZ R0, R9, R0, RZ ;  /* 0x0000000009007223 */ /* 0x000fc800000100ff */
[----:B------:R-:W-:-:S07]  /*0960*/  FFMA.FTZ R9, R10, R0, R10 ;  /* 0x000000000a097223 */ /* 0x000fce000001000a */
.L_x_6:
[----:B------:R-:W-:Y:S05]  /*0970*/  BSYNC B0 ;  /* 0x0000000000007941 */ /* 0x000fea0003800000 */
.L_x_4:
[----:B------:R-:W-:Y:S01]  /*0980*/  FADD.FTZ R12, |R7|, -RZ ;  /* 0x800000ff070c7221 */ /* 0x000fe20000010200 */
[----:B------:R-:W-:Y:S01]  /*0990*/  BSSY B0, `(.L_x_7) ;  /* 0x0000015000007945 */ /* 0x000fe20003800000 */
[----:B------:R-:W-:-:S03]  /*09a0*/  SHF.R.S32.HI R13, RZ, 0x1f, R4 ;  /* 0x0000001fff0d7819 */ /* 0x000fc60000011404 */
        /* <DEDUP_REMOVED lines=12> */
.L_x_8:
[----:B------:R-:W-:Y:S01]  /*0a70*/  MOV R0, 0x3c80f082 ;  /* 0x3c80f08200007802 */ /* 0x000fe20000000f00 */
[----:B------:R-:W-:-:S04]  /*0a80*/  FMUL R11, R7, R7 ;  /* 0x00000007070b7220 */ /* 0x000fc80000400000 */
[----:B------:R-:W-:-:S04]  /*0a90*/  FFMA.FTZ R0, R11, R0, -0.052303962409496307373 ;  /* 0xbd563cae0b007423 */ /* 0x000fc80000010000 */
[----:B------:R-:W-:-:S04]  /*0aa0*/  FFMA.FTZ R0, R11, R0, 0.1331529766321182251 ;  /* 0x3e0859410b007423 */ /* 0x000fc80000010000 */
[----:B------:R-:W-:-:S04]  /*0ab0*/  FFMA.FTZ R0, R11, R0, -0.33332768082618713379 ;  /* 0xbeaaa9ed0b007423 */ /* 0x000fc80000010000 */
[----:B------:R-:W-:-:S04]  /*0ac0*/  FFMA.FTZ R0, R11, R0, RZ ;  /* 0x000000000b007223 */ /* 0x000fc800000100ff */
[----:B------:R-:W-:-:S07]  /*0ad0*/  FFMA.FTZ R7, R7, R0, R7 ;  /* 0x0000000007077223 */ /* 0x000fce0000010007 */
.L_x_9:
[----:B------:R-:W-:Y:S05]  /*0ae0*/  BSYNC B0 ;  /* 0x0000000000007941 */ /* 0x000fea0003800000 */
.L_x_7:
[----:B------:R-:W-:Y:S01]  /*0af0*/  ULDC.64 UR6, c[0x0][0x210] ;  /* 0x0000840000067ab9 */ /* 0x000fe20000000a00 */
[----:B-----5:R-:W-:Y:S01]  /*0b00*/  FFMA R2, R5, R9, R2 ;  /* 0x0000000905027223 */ /* 0x020fe20000000002 */
[----:B------:R-:W-:Y:S01]  /*0b10*/  LEA R8, P0, R4, UR6, 0x2 ;  /* 0x0000000604087c11 */ /* 0x000fe2000f8010ff */
[----:B------:R-:W-:-:S03]  /*0b20*/  FFMA R3, R6, R7, R3 ;  /* 0x0000000706037223 */ /* 0x000fc60000000003 */
[----:B------:R-:W-:-:S05]  /*0b30*/  LEA.HI.X R9, R4, UR7, R13, 0x2, P0 ;  /* 0x0000000704097c11 */ /* 0x000fca00080f140d */
[----:B------:R-:W-:Y:S01]  /*0b40*/  STG.E.64 desc[UR4][R8.64], R2 ;  /* 0x0000000208007986 */ /* 0x000fe2000c101b04 */
[----:B------:R-:W-:Y:S05]  /*0b50*/  EXIT ;  /* 0x000000000000794d */ /* 0x000fea0003800000 */
.L_x_10:
[----:B------:R-:W-:-:S00]  /*0b60*/  BRA `(.L_x_10) ;  /* 0xfffffffc00fc7947 */ /* 0x000fc0000383ffff */
[----:B------:R-:W-:-:S00]  /*0b70*/  NOP ;  /* 0x0000000000007918 */ /* 0x000fc00000000000 */
        /* <DEDUP_REMOVED lines=8> */
.L_x_11:


//--------------------- .nv.global.init           --------------------------
	.section	.nv.global.init,"aw",@progbits
.nv.global.init:
	.type		_$_str,@object
	.size		_$_str,(_$_str_$_2 - _$_str)
_$_str:
        /*0000*/ 	.byte	0x5f, 0x5f, 0x43, 0x55, 0x44, 0x41, 0x5f, 0x46, 0x54, 0x5a, 0x00
	.type		_$_str_$_2,@object
	.size		_$_str_$_2,(.L_1 - _$_str_$_2)
_$_str_$_2:
        /*000b*/ 	.byte	0x5f, 0x5f, 0x43, 0x55, 0x44, 0x41, 0x5f, 0x50, 0x52, 0x45, 0x43, 0x5f, 0x53, 0x51, 0x52, 0x54
        /*001b*/ 	.byte	0x00
.L_1:


//--------------------- .nv.constant0.triton_poi_fused__native_batch_norm_legit_no_training_add_mul_softplus_tanh_25 --------------------------
	.section	.nv.constant0.triton_poi_fused__native_batch_norm_legit_no_training_add_mul_softplus_tanh_25,"a",@progbits
	.sectionflags	@""
	.align	4
.nv.constant0.triton_poi_fused__native_batch_norm_legit_no_training_add_mul_softplus_tanh_25:
	.zero		588
